//
// Generated by NVIDIA NVVM Compiler
//
// Compiler Build ID: CL-36424714
// Cuda compilation tools, release 13.0, V13.0.88
// Based on NVVM 20.0.0
//

.version 9.0
.target sm_100
.address_size 64

	// .globl	_Z4mm_0PfS_S_i
.extern .func  (.param .b32 func_retval0) vprintf
(
	.param .b64 vprintf_param_0,
	.param .b64 vprintf_param_1
)
;
.global .align 1 .b8 $str[18] = {114, 111, 119, 58, 32, 37, 100, 44, 32, 99, 111, 108, 58, 32, 37, 100, 10};
.global .align 1 .b8 $str$1[7] = {67, 58, 32, 37, 102, 10};

.visible .entry _Z4mm_0PfS_S_i(
	.param .u64 .ptr .align 1 _Z4mm_0PfS_S_i_param_0,
	.param .u64 .ptr .align 1 _Z4mm_0PfS_S_i_param_1,
	.param .u64 .ptr .align 1 _Z4mm_0PfS_S_i_param_2,
	.param .u32 _Z4mm_0PfS_S_i_param_3
)
{
	.local .align 8 .b8 	__local_depot0[8];
	.reg .b64 	%SP;
	.reg .b64 	%SPL;
	.reg .b32 	%r<13>;
	.reg .b32 	%f<2>;
	.reg .b64 	%rd<9>;
	.reg .b64 	%fd<2>;

	mov.u64 	%SPL, __local_depot0;
	cvta.local.u64 	%SP, %SPL;
	ld.param.u64 	%rd1, [_Z4mm_0PfS_S_i_param_2];
	cvta.to.global.u64 	%rd2, %rd1;
	add.u64 	%rd3, %SP, 0;
	add.u64 	%rd4, %SPL, 0;
	mov.u32 	%r1, %tid.x;
	mov.u32 	%r2, %ntid.x;
	mov.u32 	%r3, %ctaid.x;
	mad.lo.s32 	%r4, %r2, %r3, %r1;
	mov.u32 	%r5, %tid.y;
	mov.u32 	%r6, %ntid.y;
	mov.u32 	%r7, %ctaid.y;
	mad.lo.s32 	%r8, %r6, %r7, %r5;
	st.local.v2.u32 	[%rd4], {%r4, %r8};
	mov.u64 	%rd5, $str;
	cvta.global.u64 	%rd6, %rd5;
	{ // callseq 0, 0
	.param .b64 param0;
	st.param.b64 	[param0], %rd6;
	.param .b64 param1;
	st.param.b64 	[param1], %rd3;
	.param .b32 retval0;
	call.uni (retval0), 
	vprintf, 
	(
	param0, 
	param1
	);
	ld.param.b32 	%r9, [retval0];
	} // callseq 0
	ld.global.f32 	%f1, [%rd2];
	cvt.f64.f32 	%fd1, %f1;
	st.local.f64 	[%rd4], %fd1;
	mov.u64 	%rd7, $str$1;
	cvta.global.u64 	%rd8, %rd7;
	{ // callseq 1, 0
	.param .b64 param0;
	st.param.b64 	[param0], %rd8;
	.param .b64 param1;
	st.param.b64 	[param1], %rd3;
	.param .b32 retval0;
	call.uni (retval0), 
	vprintf, 
	(
	param0, 
	param1
	);
	ld.param.b32 	%r11, [retval0];
	} // callseq 1
	ret;

}


// ===== COMPILED SASS (sm_100) =====

	.target	sm_100

	.elftype	@"ET_EXEC"


//--------------------- .note.nv.tkinfo           --------------------------
	.section	.note.nv.tkinfo,"",@"SHT_NOTE"
	.sectionflags	@"SHF_NOTE_NV_TKINFO"
	.tkinfo
        /*0018*/ 	.word	0x00000002
        /*0030*/ 	.string	""
        /*0030*/ 	.string	"ptxas"
        /*0030*/ 	.string	"Cuda compilation tools, release 13.0, V13.0.88"
        /*0030*/ 	.string	"Build cuda_13.0.r13.0/compiler.36424714_0"
        /*0030*/ 	.string	"-arch sm_100 -m 64 "



//--------------------- .note.nv.cuinfo           --------------------------
	.section	.note.nv.cuinfo,"",@"SHT_NOTE"
	.sectionflags	@"SHF_NOTE_NV_CUINFO"
        /*0018*/ 	.short	0x0002
        /*001a*/ 	.short	0x0064
        /*001c*/ 	.short	0x0082
	.zero		2


//--------------------- .nv.info                  --------------------------
	.section	.nv.info,"",@"SHT_CUDA_INFO"
	.align	4


	//----- nvinfo : EIATTR_REGCOUNT
	.align		4
        /*0000*/ 	.byte	0x04, 0x2f
        /*0002*/ 	.short	(.L_3 - .L_2)
	.align		4
.L_2:
        /*0004*/ 	.word	index@(_Z4mm_0PfS_S_i)
        /*0008*/ 	.word	0x00000018


	//----- nvinfo : EIATTR_FRAME_SIZE
	.align		4
.L_3:
        /*000c*/ 	.byte	0x04, 0x11
        /*000e*/ 	.short	(.L_5 - .L_4)
	.align		4
.L_4:
        /*0010*/ 	.word	index@(_Z4mm_0PfS_S_i)
        /*0014*/ 	.word	0x00000008


	//----- nvinfo : EIATTR_MIN_STACK_SIZE
	.align		4
.L_5:
        /*0018*/ 	.byte	0x04, 0x12
        /*001a*/ 	.short	(.L_7 - .L_6)
	.align		4
.L_6:
        /*001c*/ 	.word	index@(_Z4mm_0PfS_S_i)
        /*0020*/ 	.word	0x00000008
.L_7:


//--------------------- .nv.compat                --------------------------
	.section	.nv.compat,"",@"SHT_CUDA_COMPAT_INFO"
	.align	4
        /*0000*/ 	.byte	0x02, 0x09, 0x00, 0x00, 0x02, 0x02, 0x01, 0x00, 0x02, 0x05, 0x05, 0x00, 0x03, 0x07, 0x01, 0x01
        /*0010*/ 	.byte	0x02, 0x03, 0x00, 0x00, 0x02, 0x06, 0x01, 0x00, 0x04, 0x0b, 0x08, 0x00, 0x09, 0x00, 0x00, 0x00
        /*0020*/ 	.byte	0x00, 0x00, 0x00, 0x00


//--------------------- .nv.info._Z4mm_0PfS_S_i   --------------------------
	.section	.nv.info._Z4mm_0PfS_S_i,"",@"SHT_CUDA_INFO"
	.sectionflags	@""
	.align	4


	//----- nvinfo : EIATTR_CUDA_API_VERSION
	.align		4
        /*0000*/ 	.byte	0x04, 0x37
        /*0002*/ 	.short	(.L_9 - .L_8)
.L_8:
        /*0004*/ 	.word	0x00000082


	//----- nvinfo : EIATTR_KPARAM_INFO
	.align		4
.L_9:
        /*0008*/ 	.byte	0x04, 0x17
        /*000a*/ 	.short	(.L_11 - .L_10)
.L_10:
        /*000c*/ 	.word	0x00000000
        /*0010*/ 	.short	0x0003
        /*0012*/ 	.short	0x0018
        /*0014*/ 	.byte	0x00, 0xf0, 0x11, 0x00


	//----- nvinfo : EIATTR_KPARAM_INFO
	.align		4
.L_11:
        /*0018*/ 	.byte	0x04, 0x17
        /*001a*/ 	.short	(.L_13 - .L_12)
.L_12:
        /*001c*/ 	.word	0x00000000
        /*0020*/ 	.short	0x0002
        /*0022*/ 	.short	0x0010
        /*0024*/ 	.byte	0x00, 0xf5, 0x21, 0x00


	//----- nvinfo : EIATTR_KPARAM_INFO
	.align		4
.L_13:
        /*0028*/ 	.byte	0x04, 0x17
        /*002a*/ 	.short	(.L_15 - .L_14)
.L_14:
        /*002c*/ 	.word	0x00000000
        /*0030*/ 	.short	0x0001
        /*0032*/ 	.short	0x0008
        /*0034*/ 	.byte	0x00, 0xf5, 0x21, 0x00


	//----- nvinfo : EIATTR_KPARAM_INFO
	.align		4
.L_15:
        /*0038*/ 	.byte	0x04, 0x17
        /*003a*/ 	.short	(.L_17 - .L_16)
.L_16:
        /*003c*/ 	.word	0x00000000
        /*0040*/ 	.short	0x0000
        /*0042*/ 	.short	0x0000
        /*0044*/ 	.byte	0x00, 0xf5, 0x21, 0x00


	//----- nvinfo : EIATTR_SPARSE_MMA_MASK
	.align		4
.L_17:
        /*0048*/ 	.byte	0x03, 0x50
        /*004a*/ 	.short	0x0000


	//----- nvinfo : EIATTR_MAXREG_COUNT
	.align		4
        /*004c*/ 	.byte	0x03, 0x1b
        /*004e*/ 	.short	0x00ff


	//----- nvinfo : EIATTR_EXTERNS
	.align		4
        /*0050*/ 	.byte	0x04, 0x0f
        /*0052*/ 	.short	(.L_19 - .L_18)


	//   ....[0]....
	.align		4
.L_18:
        /*0054*/ 	.word	index@(vprintf)


	//----- nvinfo : EIATTR_MERCURY_ISA_VERSION
	.align		4
.L_19:
        /*0058*/ 	.byte	0x03, 0x5f
        /*005a*/ 	.short	0x0101


	//----- nvinfo : EIATTR_VRC_CTA_INIT_COUNT
	.align		4
        /*005c*/ 	.byte	0x02, 0x4a
	.zero		1
	.zero		1


	//----- nvinfo : EIATTR_SYSCALL_OFFSETS
	.align		4
        /*0060*/ 	.byte	0x04, 0x46
        /*0062*/ 	.short	(.L_21 - .L_20)


	//   ....[0]....
.L_20:
        /*0064*/ 	.word	0x00000180


	//   ....[1]....
        /*0068*/ 	.word	0x00000240


	//----- nvinfo : EIATTR_EXIT_INSTR_OFFSETS
	.align		4
.L_21:
        /*006c*/ 	.byte	0x04, 0x1c
        /*006e*/ 	.short	(.L_23 - .L_22)


	//   ....[0]....
.L_22:
        /*0070*/ 	.word	0x00000250


	//----- nvinfo : EIATTR_CBANK_PARAM_SIZE
	.align		4
.L_23:
        /*0074*/ 	.byte	0x03, 0x19
        /*0076*/ 	.short	0x001c


	//----- nvinfo : EIATTR_PARAM_CBANK
	.align		4
        /*0078*/ 	.byte	0x04, 0x0a
        /*007a*/ 	.short	(.L_25 - .L_24)
	.align		4
.L_24:
        /*007c*/ 	.word	index@(.nv.constant0._Z4mm_0PfS_S_i)
        /*0080*/ 	.short	0x0380
        /*0082*/ 	.short	0x001c


	//----- nvinfo : EIATTR_SW_WAR
	.align		4
.L_25:
        /*0084*/ 	.byte	0x04, 0x36
        /*0086*/ 	.short	(.L_27 - .L_26)
.L_26:
        /*0088*/ 	.word	0x00000008
.L_27:


//--------------------- .nv.callgraph             --------------------------
	.section	.nv.callgraph,"",@"SHT_CUDA_CALLGRAPH"
	.align	4
	.sectionentsize	8
	.align		4
        /*0000*/ 	.word	0x00000000
	.align		4
        /*0004*/ 	.word	0xffffffff
	.align		4
        /*0008*/ 	.word	index@(_Z4mm_0PfS_S_i)
	.align		4
        /*000c*/ 	.word	index@(vprintf)
	.align		4
        /*0010*/ 	.word	0x00000000
	.align		4
        /*0014*/ 	.word	0xfffffffe
	.align		4
        /*0018*/ 	.word	0x00000000
	.align		4
        /*001c*/ 	.word	0xfffffffd
	.align		4
        /*0020*/ 	.word	0x00000000
	.align		4
        /*0024*/ 	.word	0xfffffffc


//--------------------- .nv.constant4             --------------------------
	.section	.nv.constant4,"a",@progbits
	.align	8
	.align		8
.nv.constant4:
        /*0000*/ 	.dword	vprintf
	.align		8
        /*0008*/ 	.dword	$str
	.align		8
        /*0010*/ 	.dword	$str$1


//--------------------- .text._Z4mm_0PfS_S_i      --------------------------
	.section	.text._Z4mm_0PfS_S_i,"ax",@progbits
	.align	128
        .global         _Z4mm_0PfS_S_i
        .type           _Z4mm_0PfS_S_i,@function
        .size           _Z4mm_0PfS_S_i,(.L_x_3 - _Z4mm_0PfS_S_i)
        .other          _Z4mm_0PfS_S_i,@"STO_CUDA_ENTRY STV_DEFAULT"
_Z4mm_0PfS_S_i:
.text._Z4mm_0PfS_S_i:
[----:B------:R-:W0:Y:S01]  /*0000*/  LDC R1, c[0x0][0x37c] ;  /* 0x0000df00ff017b82 */ /* 0x000e220000000800 */
[----:B------:R-:W1:Y:S01]  /*0010*/  S2R R8, SR_TID.X ;  /* 0x0000000000087919 */ /* 0x000e620000002100 */
[----:B------:R-:W2:Y:S01]  /*0020*/  LDCU UR5, c[0x0][0x2fc] ;  /* 0x00005f80ff0577ac */ /* 0x000ea20008000800 */
[----:B0-----:R-:W-:Y:S01]  /*0030*/  VIADD R1, R1, 0xfffffff8 ;  /* 0xfffffff801017836 */ /* 0x001fe20000000000 */
[----:B------:R-:W-:Y:S01]  /*0040*/  MOV R2, 0x0 ;  /* 0x0000000000027802 */ /* 0x000fe20000000f00 */
[----:B------:R-:W1:Y:S01]  /*0050*/  S2R R3, SR_CTAID.X ;  /* 0x0000000000037919 */ /* 0x000e620000002500 */
[----:B------:R-:W1:Y:S02]  /*0060*/  LDCU UR6, c[0x0][0x360] ;  /* 0x00006c00ff0677ac */ /* 0x000e640008000800 */
[----:B------:R0:W3:Y:S01]  /*0070*/  LDC.64 R10, c[0x4][R2] ;  /* 0x01000000020a7b82 */ /* 0x0000e20000000a00 */
[----:B------:R-:W4:Y:S01]  /*0080*/  S2R R9, SR_TID.Y ;  /* 0x0000000000097919 */ /* 0x000f220000002200 */
[----:B------:R-:W4:Y:S01]  /*0090*/  LDCU UR7, c[0x0][0x364] ;  /* 0x00006c80ff0777ac */ /* 0x000f220008000800 */
[----:B------:R-:W4:Y:S01]  /*00a0*/  S2R R0, SR_CTAID.Y ;  /* 0x0000000000007919 */ /* 0x000f220000002600 */
[----:B------:R-:W5:Y:S01]  /*00b0*/  LDCU UR4, c[0x0][0x2f8] ;  /* 0x00005f00ff0477ac */ /* 0x000f620008000800 */
[----:B------:R-:W0:Y:S01]  /*00c0*/  LDCU.64 UR36, c[0x0][0x358] ;  /* 0x00006b00ff2477ac */ /* 0x000e220008000a00 */
[----:B-----5:R-:W-:-:S04]  /*00d0*/  IADD3 R17, P0, PT, R1, UR4, RZ ;  /* 0x0000000401117c10 */ /* 0x020fc8000ff1e0ff */
[----:B------:R-:W-:Y:S01]  /*00e0*/  MOV R6, R17 ;  /* 0x0000001100067202 */ /* 0x000fe20000000f00 */
[----:B-1----:R-:W-:Y:S02]  /*00f0*/  IMAD R8, R3, UR6, R8 ;  /* 0x0000000603087c24 */ /* 0x002fe4000f8e0208 */
[----:B--2---:R-:W-:-:S04]  /*0100*/  IMAD.X R16, RZ, RZ, UR5, P0 ;  /* 0x00000005ff107e24 */ /* 0x004fc800080e06ff */
[----:B------:R-:W-:Y:S02]  /*0110*/  IMAD.MOV.U32 R7, RZ, RZ, R16 ;  /* 0x000000ffff077224 */ /* 0x000fe400078e0010 */
[----:B----4-:R-:W-:Y:S01]  /*0120*/  IMAD R9, R0, UR7, R9 ;  /* 0x0000000700097c24 */ /* 0x010fe2000f8e0209 */
[----:B------:R-:W1:Y:S04]  /*0130*/  LDCU.64 UR6, c[0x4][0x8] ;  /* 0x01000100ff0677ac */ /* 0x000e680008000a00 */
[----:B------:R2:W-:Y:S01]  /*0140*/  STL.64 [R1], R8 ;  /* 0x0000000801007387 */ /* 0x0005e20000100a00 */
[----:B-1----:R-:W-:Y:S01]  /*0150*/  MOV R4, UR6 ;  /* 0x0000000600047c02 */ /* 0x002fe20008000f00 */
[----:B0-23--:R-:W-:-:S07]  /*0160*/  IMAD.U32 R5, RZ, RZ, UR7 ;  /* 0x00000007ff057e24 */ /* 0x00dfce000f8e00ff */
[----:B------:R-:W-:-:S07]  /*0170*/  LEPC R20, `(.L_x_0) ;  /* 0x000000001014794e */ /* 0x000fce0000000000 */
[----:B------:R-:W-:Y:S05]  /*0180*/  CALL.ABS.NOINC R10 ;  /* 0x000000000a007343 */ /* 0x000fea0003c00000 */
.L_x_0:
[----:B------:R-:W0:Y:S01]  /*0190*/  LDC.64 R8, c[0x0][0x390] ;  /* 0x0000e400ff087b82 */ /* 0x000e220000000a00 */
[----:B------:R-:W1:Y:S01]  /*01a0*/  LDCU.64 UR4, c[0x4][0x10] ;  /* 0x01000200ff0477ac */ /* 0x000e620008000a00 */
[----:B0-----:R-:W2:Y:S06]  /*01b0*/  LDG.E R8, desc[UR36][R8.64] ;  /* 0x0000002408087981 */ /* 0x001eac000c1e1900 */
[----:B------:R-:W0:Y:S01]  /*01c0*/  LDC.64 R2, c[0x4][R2] ;  /* 0x0100000002027b82 */ /* 0x000e220000000a00 */
[----:B-1----:R-:W-:Y:S01]  /*01d0*/  MOV R4, UR4 ;  /* 0x0000000400047c02 */ /* 0x002fe20008000f00 */
[----:B------:R-:W-:Y:S01]  /*01e0*/  IMAD.U32 R5, RZ, RZ, UR5 ;  /* 0x00000005ff057e24 */ /* 0x000fe2000f8e00ff */
[----:B------:R-:W-:Y:S01]  /*01f0*/  MOV R6, R17 ;  /* 0x0000001100067202 */ /* 0x000fe20000000f00 */
[----:B------:R-:W-:Y:S01]  /*0200*/  IMAD.MOV.U32 R7, RZ, RZ, R16 ;  /* 0x000000ffff077224 */ /* 0x000fe200078e0010 */
[----:B--2---:R-:W1:Y:S02]  /*0210*/  F2F.F64.F32 R10, R8 ;  /* 0x00000008000a7310 */ /* 0x004e640000201800 */
[----:B01----:R1:W-:Y:S04]  /*0220*/  STL.64 [R1], R10 ;  /* 0x0000000a01007387 */ /* 0x0033e80000100a00 */
[----:B------:R-:W-:-:S07]  /*0230*/  LEPC R20, `(.L_x_1) ;  /* 0x000000001014794e */ /* 0x000fce0000000000 */
[----:B-1----:R-:W-:Y:S05]  /*0240*/  CALL.ABS.NOINC R2 ;  /* 0x0000000002007343 */ /* 0x002fea0003c00000 */
.L_x_1:
[----:B------:R-:W-:Y:S05]  /*0250*/  EXIT ;  /* 0x000000000000794d */ /* 0x000fea0003800000 */
.L_x_2:
[----:B------:R-:W-:-:S00]  /*0260*/  BRA `(.L_x_2) ;  /* 0xfffffffc00fc7947 */ /* 0x000fc0000383ffff */
[----:B------:R-:W-:-:S00]  /*0270*/  NOP ;  /* 0x0000000000007918 */ /* 0x000fc00000000000 */
        /* <DEDUP_REMOVED lines=8> */
.L_x_3:


//--------------------- .nv.global.init           --------------------------
	.section	.nv.global.init,"aw",@progbits
.nv.global.init:
	.type		$str$1,@object
	.size		$str$1,($str - $str$1)
$str$1:
        /*0000*/ 	.byte	0x43, 0x3a, 0x20, 0x25, 0x66, 0x0a, 0x00
	.type		$str,@object
	.size		$str,(.L_0 - $str)
$str:
        /*0007*/ 	.byte	0x72, 0x6f, 0x77, 0x3a, 0x20, 0x25, 0x64, 0x2c, 0x20, 0x63, 0x6f, 0x6c, 0x3a, 0x20, 0x25, 0x64
        /*0017*/ 	.byte	0x0a, 0x00
.L_0:


//--------------------- .nv.shared.reserved.0     --------------------------
	.section	.nv.shared.reserved.0,"aw",@nobits
	.weak		__nv_reservedSMEM_offset_0_alias
	.size		__nv_reservedSMEM_offset_0_alias, 0, 64
	.other		__nv_reservedSMEM_offset_0_alias,@"STO_CUDA_RESERVED_SHARED STV_DEFAULT"
__nv_reservedSMEM_offset_0_alias:
	.zero		0
	.zero		64


//--------------------- .nv.constant0._Z4mm_0PfS_S_i --------------------------
	.section	.nv.constant0._Z4mm_0PfS_S_i,"a",@progbits
	.sectionflags	@""
	.align	4
.nv.constant0._Z4mm_0PfS_S_i:
	.zero		924


//--------------------- SYMBOLS --------------------------

	.type		.nv.reservedSmem.offset0,@object
	.size		.nv.reservedSmem.offset0,0x4
	.type		vprintf,@function
